//
// Generated by NVIDIA NVVM Compiler
//
// Compiler Build ID: CL-36424714
// Cuda compilation tools, release 13.0, V13.0.88
// Based on NVVM 20.0.0
//

.version 9.0
.target sm_100
.address_size 64

	// .globl	_Z21MultiplicarMatricesO1PfS_S_i
.extern .func  (.param .b32 func_retval0) vprintf
(
	.param .b64 vprintf_param_0,
	.param .b64 vprintf_param_1
)
;
.global .align 1 .b8 $str[43] = {10, 116, 104, 114, 101, 97, 100, 58, 32, 37, 105, 44, 32, 69, 108, 101, 109, 101, 110, 116, 111, 32, 49, 58, 32, 37, 105, 44, 32, 69, 108, 101, 109, 101, 110, 116, 111, 50, 58, 32, 37, 105};
.global .align 1 .b8 $str$1[32] = {10, 116, 104, 114, 101, 97, 100, 58, 32, 37, 105, 44, 32, 118, 97, 108, 111, 114, 32, 97, 103, 114, 101, 103, 97, 100, 111, 58, 32, 37, 105};
.global .align 1 .b8 $str$2[33] = {10, 116, 104, 114, 101, 97, 100, 58, 32, 37, 105, 44, 32, 105, 58, 32, 37, 105, 44, 32, 106, 58, 32, 37, 105, 44, 32, 107, 58, 32, 37, 105};

.visible .entry _Z21MultiplicarMatricesO1PfS_S_i(
	.param .u64 .ptr .align 1 _Z21MultiplicarMatricesO1PfS_S_i_param_0,
	.param .u64 .ptr .align 1 _Z21MultiplicarMatricesO1PfS_S_i_param_1,
	.param .u64 .ptr .align 1 _Z21MultiplicarMatricesO1PfS_S_i_param_2,
	.param .u32 _Z21MultiplicarMatricesO1PfS_S_i_param_3
)
{
	.local .align 8 .b8 	__local_depot0[24];
	.reg .b64 	%SP;
	.reg .b64 	%SPL;
	.reg .b32 	%r<23>;
	.reg .b32 	%f<8>;
	.reg .b64 	%rd<29>;
	.reg .b64 	%fd<4>;

	mov.u64 	%SPL, __local_depot0;
	cvta.local.u64 	%SP, %SPL;
	ld.param.u64 	%rd1, [_Z21MultiplicarMatricesO1PfS_S_i_param_0];
	ld.param.u64 	%rd2, [_Z21MultiplicarMatricesO1PfS_S_i_param_1];
	ld.param.u64 	%rd3, [_Z21MultiplicarMatricesO1PfS_S_i_param_2];
	ld.param.u32 	%r1, [_Z21MultiplicarMatricesO1PfS_S_i_param_3];
	cvta.to.global.u64 	%rd4, %rd3;
	cvta.to.global.u64 	%rd5, %rd2;
	cvta.to.global.u64 	%rd6, %rd1;
	add.u64 	%rd7, %SP, 0;
	add.u64 	%rd8, %SPL, 0;
	mov.u32 	%r2, %tid.x;
	mov.u32 	%r3, %ntid.x;
	mov.u32 	%r4, %ctaid.x;
	mad.lo.s32 	%r5, %r3, %r4, %r2;
	mul.hi.u32 	%r6, %r5, 954437177;
	shr.u32 	%r7, %r6, 1;
	mad.lo.s32 	%r8, %r7, -9, %r5;
	mul.hi.u32 	%r9, %r8, -1431655765;
	shr.u32 	%r10, %r9, 1;
	mul.lo.s32 	%r11, %r10, 3;
	sub.s32 	%r12, %r8, %r11;
	add.s32 	%r13, %r10, %r7;
	mul.lo.s32 	%r14, %r13, %r1;
	cvt.u64.u32 	%rd9, %r14;
	add.s64 	%rd10, %rd6, %rd9;
	mul.lo.s32 	%r15, %r12, %r1;
	cvt.u64.u32 	%rd11, %r15;
	add.s64 	%rd12, %rd5, %rd11;
	mul.lo.s32 	%r16, %r10, %r1;
	cvt.u64.u32 	%rd13, %r16;
	add.s64 	%rd14, %rd4, %rd13;
	mul.wide.u32 	%rd15, %r12, 4;
	add.s64 	%rd16, %rd10, %rd15;
	ld.global.f32 	%f1, [%rd16];
	mul.wide.u32 	%rd17, %r13, 4;
	add.s64 	%rd18, %rd12, %rd17;
	ld.global.f32 	%f2, [%rd18];
	mul.wide.u32 	%rd19, %r10, 4;
	add.s64 	%rd20, %rd14, %rd19;
	ld.global.f32 	%f3, [%rd20];
	fma.rn.f32 	%f4, %f1, %f2, %f3;
	st.global.f32 	[%rd20], %f4;
	add.s64 	%rd21, %rd5, %rd15;
	ld.global.f32 	%f5, [%rd21];
	cvt.f64.f32 	%fd1, %f5;
	add.s64 	%rd22, %rd5, %rd19;
	ld.global.f32 	%f6, [%rd22];
	cvt.f64.f32 	%fd2, %f6;
	st.local.u32 	[%rd8], %r5;
	st.local.f64 	[%rd8+8], %fd1;
	st.local.f64 	[%rd8+16], %fd2;
	mov.u64 	%rd23, $str;
	cvta.global.u64 	%rd24, %rd23;
	{ // callseq 0, 0
	.param .b64 param0;
	st.param.b64 	[param0], %rd24;
	.param .b64 param1;
	st.param.b64 	[param1], %rd7;
	.param .b32 retval0;
	call.uni (retval0), 
	vprintf, 
	(
	param0, 
	param1
	);
	ld.param.b32 	%r17, [retval0];
	} // callseq 0
	ld.global.f32 	%f7, [%rd20];
	cvt.f64.f32 	%fd3, %f7;
	st.local.u32 	[%rd8], %r5;
	st.local.f64 	[%rd8+8], %fd3;
	mov.u64 	%rd25, $str$1;
	cvta.global.u64 	%rd26, %rd25;
	{ // callseq 1, 0
	.param .b64 param0;
	st.param.b64 	[param0], %rd26;
	.param .b64 param1;
	st.param.b64 	[param1], %rd7;
	.param .b32 retval0;
	call.uni (retval0), 
	vprintf, 
	(
	param0, 
	param1
	);
	ld.param.b32 	%r19, [retval0];
	} // callseq 1
	st.local.v2.u32 	[%rd8], {%r5, %r12};
	st.local.v2.u32 	[%rd8+8], {%r10, %r7};
	mov.u64 	%rd27, $str$2;
	cvta.global.u64 	%rd28, %rd27;
	{ // callseq 2, 0
	.param .b64 param0;
	st.param.b64 	[param0], %rd28;
	.param .b64 param1;
	st.param.b64 	[param1], %rd7;
	.param .b32 retval0;
	call.uni (retval0), 
	vprintf, 
	(
	param0, 
	param1
	);
	ld.param.b32 	%r21, [retval0];
	} // callseq 2
	ret;

}


// ===== COMPILED SASS (sm_100) =====

	.target	sm_100

	.elftype	@"ET_EXEC"


//--------------------- .note.nv.tkinfo           --------------------------
	.section	.note.nv.tkinfo,"",@"SHT_NOTE"
	.sectionflags	@"SHF_NOTE_NV_TKINFO"
	.tkinfo
        /*0018*/ 	.word	0x00000002
        /*0030*/ 	.string	""
        /*0030*/ 	.string	"ptxas"
        /*0030*/ 	.string	"Cuda compilation tools, release 13.0, V13.0.88"
        /*0030*/ 	.string	"Build cuda_13.0.r13.0/compiler.36424714_0"
        /*0030*/ 	.string	"-arch sm_100 -m 64 "



//--------------------- .note.nv.cuinfo           --------------------------
	.section	.note.nv.cuinfo,"",@"SHT_NOTE"
	.sectionflags	@"SHF_NOTE_NV_CUINFO"
        /*0018*/ 	.short	0x0002
        /*001a*/ 	.short	0x0064
        /*001c*/ 	.short	0x0082
	.zero		2


//--------------------- .nv.info                  --------------------------
	.section	.nv.info,"",@"SHT_CUDA_INFO"
	.align	4


	//----- nvinfo : EIATTR_REGCOUNT
	.align		4
        /*0000*/ 	.byte	0x04, 0x2f
        /*0002*/ 	.short	(.L_4 - .L_3)
	.align		4
.L_3:
        /*0004*/ 	.word	index@(_Z21MultiplicarMatricesO1PfS_S_i)
        /*0008*/ 	.word	0x0000001c


	//----- nvinfo : EIATTR_FRAME_SIZE
	.align		4
.L_4:
        /*000c*/ 	.byte	0x04, 0x11
        /*000e*/ 	.short	(.L_6 - .L_5)
	.align		4
.L_5:
        /*0010*/ 	.word	index@(_Z21MultiplicarMatricesO1PfS_S_i)
        /*0014*/ 	.word	0x00000018


	//----- nvinfo : EIATTR_MIN_STACK_SIZE
	.align		4
.L_6:
        /*0018*/ 	.byte	0x04, 0x12
        /*001a*/ 	.short	(.L_8 - .L_7)
	.align		4
.L_7:
        /*001c*/ 	.word	index@(_Z21MultiplicarMatricesO1PfS_S_i)
        /*0020*/ 	.word	0x00000018
.L_8:


//--------------------- .nv.compat                --------------------------
	.section	.nv.compat,"",@"SHT_CUDA_COMPAT_INFO"
	.align	4
        /*0000*/ 	.byte	0x02, 0x09, 0x00, 0x00, 0x02, 0x02, 0x01, 0x00, 0x02, 0x05, 0x05, 0x00, 0x03, 0x07, 0x01, 0x01
        /*0010*/ 	.byte	0x02, 0x03, 0x00, 0x00, 0x02, 0x06, 0x01, 0x00, 0x04, 0x0b, 0x08, 0x00, 0x09, 0x00, 0x00, 0x00
        /*0020*/ 	.byte	0x00, 0x00, 0x00, 0x00


//--------------------- .nv.info._Z21MultiplicarMatricesO1PfS_S_i --------------------------
	.section	.nv.info._Z21MultiplicarMatricesO1PfS_S_i,"",@"SHT_CUDA_INFO"
	.sectionflags	@""
	.align	4


	//----- nvinfo : EIATTR_CUDA_API_VERSION
	.align		4
        /*0000*/ 	.byte	0x04, 0x37
        /*0002*/ 	.short	(.L_10 - .L_9)
.L_9:
        /*0004*/ 	.word	0x00000082


	//----- nvinfo : EIATTR_KPARAM_INFO
	.align		4
.L_10:
        /*0008*/ 	.byte	0x04, 0x17
        /*000a*/ 	.short	(.L_12 - .L_11)
.L_11:
        /*000c*/ 	.word	0x00000000
        /*0010*/ 	.short	0x0003
        /*0012*/ 	.short	0x0018
        /*0014*/ 	.byte	0x00, 0xf0, 0x11, 0x00


	//----- nvinfo : EIATTR_KPARAM_INFO
	.align		4
.L_12:
        /*0018*/ 	.byte	0x04, 0x17
        /*001a*/ 	.short	(.L_14 - .L_13)
.L_13:
        /*001c*/ 	.word	0x00000000
        /*0020*/ 	.short	0x0002
        /*0022*/ 	.short	0x0010
        /*0024*/ 	.byte	0x00, 0xf5, 0x21, 0x00


	//----- nvinfo : EIATTR_KPARAM_INFO
	.align		4
.L_14:
        /*0028*/ 	.byte	0x04, 0x17
        /*002a*/ 	.short	(.L_16 - .L_15)
.L_15:
        /*002c*/ 	.word	0x00000000
        /*0030*/ 	.short	0x0001
        /*0032*/ 	.short	0x0008
        /*0034*/ 	.byte	0x00, 0xf5, 0x21, 0x00


	//----- nvinfo : EIATTR_KPARAM_INFO
	.align		4
.L_16:
        /*0038*/ 	.byte	0x04, 0x17
        /*003a*/ 	.short	(.L_18 - .L_17)
.L_17:
        /*003c*/ 	.word	0x00000000
        /*0040*/ 	.short	0x0000
        /*0042*/ 	.short	0x0000
        /*0044*/ 	.byte	0x00, 0xf5, 0x21, 0x00


	//----- nvinfo : EIATTR_SPARSE_MMA_MASK
	.align		4
.L_18:
        /*0048*/ 	.byte	0x03, 0x50
        /*004a*/ 	.short	0x0000


	//----- nvinfo : EIATTR_MAXREG_COUNT
	.align		4
        /*004c*/ 	.byte	0x03, 0x1b
        /*004e*/ 	.short	0x00ff


	//----- nvinfo : EIATTR_EXTERNS
	.align		4
        /*0050*/ 	.byte	0x04, 0x0f
        /*0052*/ 	.short	(.L_20 - .L_19)


	//   ....[0]....
	.align		4
.L_19:
        /*0054*/ 	.word	index@(vprintf)


	//----- nvinfo : EIATTR_MERCURY_ISA_VERSION
	.align		4
.L_20:
        /*0058*/ 	.byte	0x03, 0x5f
        /*005a*/ 	.short	0x0101


	//----- nvinfo : EIATTR_VRC_CTA_INIT_COUNT
	.align		4
        /*005c*/ 	.byte	0x02, 0x4a
	.zero		1
	.zero		1


	//----- nvinfo : EIATTR_SYSCALL_OFFSETS
	.align		4
        /*0060*/ 	.byte	0x04, 0x46
        /*0062*/ 	.short	(.L_22 - .L_21)


	//   ....[0]....
.L_21:
        /*0064*/ 	.word	0x00000390


	//   ....[1]....
        /*0068*/ 	.word	0x00000450


	//   ....[2]....
        /*006c*/ 	.word	0x000004f0


	//----- nvinfo : EIATTR_EXIT_INSTR_OFFSETS
	.align		4
.L_22:
        /*0070*/ 	.byte	0x04, 0x1c
        /*0072*/ 	.short	(.L_24 - .L_23)


	//   ....[0]....
.L_23:
        /*0074*/ 	.word	0x00000500


	//----- nvinfo : EIATTR_CBANK_PARAM_SIZE
	.align		4
.L_24:
        /*0078*/ 	.byte	0x03, 0x19
        /*007a*/ 	.short	0x001c


	//----- nvinfo : EIATTR_PARAM_CBANK
	.align		4
        /*007c*/ 	.byte	0x04, 0x0a
        /*007e*/ 	.short	(.L_26 - .L_25)
	.align		4
.L_25:
        /*0080*/ 	.word	index@(.nv.constant0._Z21MultiplicarMatricesO1PfS_S_i)
        /*0084*/ 	.short	0x0380
        /*0086*/ 	.short	0x001c


	//----- nvinfo : EIATTR_SW_WAR
	.align		4
.L_26:
        /*0088*/ 	.byte	0x04, 0x36
        /*008a*/ 	.short	(.L_28 - .L_27)
.L_27:
        /*008c*/ 	.word	0x00000008
.L_28:


//--------------------- .nv.callgraph             --------------------------
	.section	.nv.callgraph,"",@"SHT_CUDA_CALLGRAPH"
	.align	4
	.sectionentsize	8
	.align		4
        /*0000*/ 	.word	0x00000000
	.align		4
        /*0004*/ 	.word	0xffffffff
	.align		4
        /*0008*/ 	.word	index@(_Z21MultiplicarMatricesO1PfS_S_i)
	.align		4
        /*000c*/ 	.word	index@(vprintf)
	.align		4
        /*0010*/ 	.word	0x00000000
	.align		4
        /*0014*/ 	.word	0xfffffffe
	.align		4
        /*0018*/ 	.word	0x00000000
	.align		4
        /*001c*/ 	.word	0xfffffffd
	.align		4
        /*0020*/ 	.word	0x00000000
	.align		4
        /*0024*/ 	.word	0xfffffffc


//--------------------- .nv.constant4             --------------------------
	.section	.nv.constant4,"a",@progbits
	.align	8
	.align		8
.nv.constant4:
        /*0000*/ 	.dword	vprintf
	.align		8
        /*0008*/ 	.dword	$str
	.align		8
        /*0010*/ 	.dword	$str$1
	.align		8
        /*0018*/ 	.dword	$str$2


//--------------------- .text._Z21MultiplicarMatricesO1PfS_S_i --------------------------
	.section	.text._Z21MultiplicarMatricesO1PfS_S_i,"ax",@progbits
	.align	128
        .global         _Z21MultiplicarMatricesO1PfS_S_i
        .type           _Z21MultiplicarMatricesO1PfS_S_i,@function
        .size           _Z21MultiplicarMatricesO1PfS_S_i,(.L_x_4 - _Z21MultiplicarMatricesO1PfS_S_i)
        .other          _Z21MultiplicarMatricesO1PfS_S_i,@"STO_CUDA_ENTRY STV_DEFAULT"
_Z21MultiplicarMatricesO1PfS_S_i:
.text._Z21MultiplicarMatricesO1PfS_S_i:
[----:B------:R-:W0:Y:S01]  /*0000*/  LDC R1, c[0x0][0x37c] ;  /* 0x0000df00ff017b82 */ /* 0x000e220000000800 */
[----:B------:R-:W1:Y:S01]  /*0010*/  S2R R22, SR_TID.X ;  /* 0x0000000000167919 */ /* 0x000e620000002100 */
[----:B------:R-:W2:Y:S06]  /*0020*/  LDCU UR5, c[0x0][0x2fc] ;  /* 0x00005f80ff0577ac */ /* 0x000eac0008000800 */
[----:B------:R-:W3:Y:S01]  /*0030*/  LDC.64 R4, c[0x0][0x388] ;  /* 0x0000e200ff047b82 */ /* 0x000ee20000000a00 */
[----:B0-----:R-:W-:Y:S01]  /*0040*/  IADD3 R1, PT, PT, R1, -0x18, RZ ;  /* 0xffffffe801017810 */ /* 0x001fe20007ffe0ff */
[----:B------:R-:W1:Y:S01]  /*0050*/  S2R R3, SR_CTAID.X ;  /* 0x0000000000037919 */ /* 0x000e620000002500 */
[----:B------:R-:W1:Y:S01]  /*0060*/  LDCU UR4, c[0x0][0x360] ;  /* 0x00006c00ff0477ac */ /* 0x000e620008000800 */
[----:B------:R-:W0:Y:S04]  /*0070*/  LDCU.64 UR36, c[0x0][0x358] ;  /* 0x00006b00ff2477ac */ /* 0x000e280008000a00 */
[----:B------:R-:W4:Y:S01]  /*0080*/  LDC.64 R16, c[0x0][0x390] ;  /* 0x0000e400ff107b82 */ /* 0x000f220000000a00 */
[----:B------:R-:W5:Y:S07]  /*0090*/  LDCU.64 UR6, c[0x4][0x8] ;  /* 0x01000100ff0677ac */ /* 0x000f6e0008000a00 */
[----:B------:R-:W2:Y:S01]  /*00a0*/  LDC.64 R14, c[0x0][0x388] ;  /* 0x0000e200ff0e7b82 */ /* 0x000ea20000000a00 */
[----:B-1----:R-:W-:Y:S01]  /*00b0*/  IMAD R22, R3, UR4, R22 ;  /* 0x0000000403167c24 */ /* 0x002fe2000f8e0216 */
[----:B------:R-:W1:Y:S06]  /*00c0*/  LDCU UR4, c[0x0][0x398] ;  /* 0x00007300ff0477ac */ /* 0x000e6c0008000800 */
[----:B------:R-:W0:Y:S01]  /*00d0*/  LDC.64 R2, c[0x0][0x380] ;  /* 0x0000e000ff027b82 */ /* 0x000e220000000a00 */
[----:B------:R-:W-:-:S05]  /*00e0*/  IMAD.HI.U32 R19, R22, 0x38e38e39, RZ ;  /* 0x38e38e3916137827 */ /* 0x000fca00078e00ff */
[----:B------:R-:W-:-:S05]  /*00f0*/  SHF.R.U32.HI R19, RZ, 0x1, R19 ;  /* 0x00000001ff137819 */ /* 0x000fca0000011613 */
[----:B------:R-:W-:-:S04]  /*0100*/  IMAD R23, R19, -0x9, R22 ;  /* 0xfffffff713177824 */ /* 0x000fc800078e0216 */
[----:B------:R-:W-:-:S05]  /*0110*/  IMAD.HI.U32 R18, R23, -0x55555555, RZ ;  /* 0xaaaaaaab17127827 */ /* 0x000fca00078e00ff */
[----:B------:R-:W-:-:S05]  /*0120*/  SHF.R.U32.HI R18, RZ, 0x1, R18 ;  /* 0x00000001ff127819 */ /* 0x000fca0000011612 */
[C---:B------:R-:W-:Y:S02]  /*0130*/  IMAD R23, R18.reuse, -0x3, R23 ;  /* 0xfffffffd12177824 */ /* 0x040fe400078e0217 */
[----:B------:R-:W-:Y:S02]  /*0140*/  IMAD.IADD R7, R19, 0x1, R18 ;  /* 0x0000000113077824 */ /* 0x000fe400078e0212 */
[----:B-1----:R-:W-:Y:S02]  /*0150*/  IMAD R11, R23, UR4, RZ ;  /* 0x00000004170b7c24 */ /* 0x002fe4000f8e02ff */
[----:B------:R-:W-:Y:S02]  /*0160*/  IMAD R9, R7, UR4, RZ ;  /* 0x0000000407097c24 */ /* 0x000fe4000f8e02ff */
[----:B------:R-:W-:Y:S01]  /*0170*/  IMAD R13, R18, UR4, RZ ;  /* 0x00000004120d7c24 */ /* 0x000fe2000f8e02ff */
[----:B---3--:R-:W-:Y:S02]  /*0180*/  IADD3 R4, P1, PT, R11, R4, RZ ;  /* 0x000000040b047210 */ /* 0x008fe40007f3e0ff */
[----:B0-----:R-:W-:-:S02]  /*0190*/  IADD3 R2, P0, PT, R9, R2, RZ ;  /* 0x0000000209027210 */ /* 0x001fc40007f1e0ff */
[----:B----4-:R-:W-:Y:S02]  /*01a0*/  IADD3 R16, P2, PT, R13, R16, RZ ;  /* 0x000000100d107210 */ /* 0x010fe40007f5e0ff */
[----:B------:R-:W-:Y:S02]  /*01b0*/  IADD3.X R5, PT, PT, RZ, R5, RZ, P1, !PT ;  /* 0x00000005ff057210 */ /* 0x000fe40000ffe4ff */
[----:B------:R-:W-:Y:S01]  /*01c0*/  IADD3.X R3, PT, PT, RZ, R3, RZ, P0, !PT ;  /* 0x00000003ff037210 */ /* 0x000fe200007fe4ff */
[----:B------:R-:W-:Y:S02]  /*01d0*/  IMAD.X R17, RZ, RZ, R17, P2 ;  /* 0x000000ffff117224 */ /* 0x000fe400010e0611 */
[----:B------:R-:W-:-:S04]  /*01e0*/  IMAD.WIDE.U32 R4, R7, 0x4, R4 ;  /* 0x0000000407047825 */ /* 0x000fc800078e0004 */
[C---:B------:R-:W-:Y:S02]  /*01f0*/  IMAD.WIDE.U32 R2, R23.reuse, 0x4, R2 ;  /* 0x0000000417027825 */ /* 0x040fe400078e0002 */
[----:B------:R-:W3:Y:S02]  /*0200*/  LDG.E R5, desc[UR36][R4.64] ;  /* 0x0000002404057981 */ /* 0x000ee4000c1e1900 */
[----:B------:R-:W-:Y:S02]  /*0210*/  IMAD.WIDE.U32 R16, R18, 0x4, R16 ;  /* 0x0000000412107825 */ /* 0x000fe400078e0010 */
[----:B------:R-:W3:Y:S04]  /*0220*/  LDG.E R2, desc[UR36][R2.64] ;  /* 0x0000002402027981 */ /* 0x000ee8000c1e1900 */
[----:B------:R-:W3:Y:S02]  /*0230*/  LDG.E R7, desc[UR36][R16.64] ;  /* 0x0000002410077981 */ /* 0x000ee4000c1e1900 */
[----:B---3--:R-:W-:Y:S01]  /*0240*/  FFMA R21, R2, R5, R7 ;  /* 0x0000000502157223 */ /* 0x008fe20000000007 */
[----:B--2---:R-:W-:-:S04]  /*0250*/  IMAD.WIDE.U32 R6, R23, 0x4, R14 ;  /* 0x0000000417067825 */ /* 0x004fc800078e000e */
[----:B------:R-:W-:Y:S01]  /*0260*/  IMAD.WIDE.U32 R14, R18, 0x4, R14 ;  /* 0x00000004120e7825 */ /* 0x000fe200078e000e */
[----:B------:R0:W-:Y:S04]  /*0270*/  STG.E desc[UR36][R16.64], R21 ;  /* 0x0000001510007986 */ /* 0x0001e8000c101924 */
[----:B------:R1:W2:Y:S04]  /*0280*/  LDG.E R6, desc[UR36][R6.64] ;  /* 0x0000002406067981 */ /* 0x0002a8000c1e1900 */
[----:B------:R-:W3:Y:S01]  /*0290*/  LDG.E R0, desc[UR36][R14.64] ;  /* 0x000000240e007981 */ /* 0x000ee2000c1e1900 */
[----:B------:R-:W4:Y:S01]  /*02a0*/  LDCU UR4, c[0x0][0x2f8] ;  /* 0x00005f00ff0477ac */ /* 0x000f220008000800 */
[----:B------:R-:W-:-:S02]  /*02b0*/  MOV R2, 0x0 ;  /* 0x0000000000027802 */ /* 0x000fc40000000f00 */
[----:B------:R0:W-:Y:S02]  /*02c0*/  STL [R1], R22 ;  /* 0x0000001601007387 */ /* 0x0001e40000100800 */
[----:B------:R0:W0:Y:S01]  /*02d0*/  LDC.64 R12, c[0x4][R2] ;  /* 0x01000000020c7b82 */ /* 0x0000220000000a00 */
[----:B-----5:R-:W-:Y:S01]  /*02e0*/  MOV R4, UR6 ;  /* 0x0000000600047c02 */ /* 0x020fe20008000f00 */
[----:B------:R-:W-:Y:S01]  /*02f0*/  IMAD.U32 R5, RZ, RZ, UR7 ;  /* 0x00000007ff057e24 */ /* 0x000fe2000f8e00ff */
[----:B----4-:R-:W-:-:S05]  /*0300*/  IADD3 R24, P0, PT, R1, UR4, RZ ;  /* 0x0000000401187c10 */ /* 0x010fca000ff1e0ff */
[----:B------:R-:W-:-:S04]  /*0310*/  IMAD.X R25, RZ, RZ, UR5, P0 ;  /* 0x00000005ff197e24 */ /* 0x000fc800080e06ff */
[----:B-1----:R-:W-:Y:S01]  /*0320*/  IMAD.MOV.U32 R7, RZ, RZ, R25 ;  /* 0x000000ffff077224 */ /* 0x002fe200078e0019 */
[----:B--2---:R-:W1:Y:S08]  /*0330*/  F2F.F64.F32 R8, R6 ;  /* 0x0000000600087310 */ /* 0x004e700000201800 */
[----:B---3--:R-:W2:Y:S01]  /*0340*/  F2F.F64.F32 R10, R0 ;  /* 0x00000000000a7310 */ /* 0x008ea20000201800 */
[----:B-1----:R1:W-:Y:S04]  /*0350*/  STL.64 [R1+0x8], R8 ;  /* 0x0000080801007387 */ /* 0x0023e80000100a00 */
[----:B--2---:R1:W-:Y:S01]  /*0360*/  STL.64 [R1+0x10], R10 ;  /* 0x0000100a01007387 */ /* 0x0043e20000100a00 */
[----:B0-----:R-:W-:-:S07]  /*0370*/  MOV R6, R24 ;  /* 0x0000001800067202 */ /* 0x001fce0000000f00 */
[----:B------:R-:W-:-:S07]  /*0380*/  LEPC R20, `(.L_x_0) ;  /* 0x000000001014794e */ /* 0x000fce0000000000 */
[----:B-1----:R-:W-:Y:S05]  /*0390*/  CALL.ABS.NOINC R12 ;  /* 0x000000000c007343 */ /* 0x002fea0003c00000 */
.L_x_0:
[----:B------:R-:W2:Y:S01]  /*03a0*/  LDG.E R16, desc[UR36][R16.64] ;  /* 0x0000002410107981 */ /* 0x000ea2000c1e1900 */
[----:B------:R0:W1:Y:S01]  /*03b0*/  LDC.64 R10, c[0x4][R2] ;  /* 0x01000000020a7b82 */ /* 0x0000620000000a00 */
[----:B------:R-:W3:Y:S01]  /*03c0*/  LDCU.64 UR4, c[0x4][0x10] ;  /* 0x01000200ff0477ac */ /* 0x000ee20008000a00 */
[----:B------:R-:W-:Y:S01]  /*03d0*/  IMAD.MOV.U32 R6, RZ, RZ, R24 ;  /* 0x000000ffff067224 */ /* 0x000fe200078e0018 */
[----:B------:R0:W-:Y:S01]  /*03e0*/  STL [R1], R22 ;  /* 0x0000001601007387 */ /* 0x0001e20000100800 */
[----:B------:R-:W-:Y:S02]  /*03f0*/  MOV R7, R25 ;  /* 0x0000001900077202 */ /* 0x000fe40000000f00 */
[----:B---3--:R-:W-:Y:S02]  /*0400*/  MOV R4, UR4 ;  /* 0x0000000400047c02 */ /* 0x008fe40008000f00 */
[----:B------:R-:W-:Y:S01]  /*0410*/  MOV R5, UR5 ;  /* 0x0000000500057c02 */ /* 0x000fe20008000f00 */
[----:B--2---:R-:W2:Y:S02]  /*0420*/  F2F.F64.F32 R8, R16 ;  /* 0x0000001000087310 */ /* 0x004ea40000201800 */
[----:B-12---:R0:W-:Y:S04]  /*0430*/  STL.64 [R1+0x8], R8 ;  /* 0x0000080801007387 */ /* 0x0061e80000100a00 */
[----:B------:R-:W-:-:S07]  /*0440*/  LEPC R20, `(.L_x_1) ;  /* 0x000000001014794e */ /* 0x000fce0000000000 */
[----:B0-----:R-:W-:Y:S05]  /*0450*/  CALL.ABS.NOINC R10 ;  /* 0x000000000a007343 */ /* 0x001fea0003c00000 */
.L_x_1:
[----:B------:R0:W-:Y:S01]  /*0460*/  STL.64 [R1], R22 ;  /* 0x0000001601007387 */ /* 0x0001e20000100a00 */
[----:B------:R-:W1:Y:S01]  /*0470*/  LDC.64 R2, c[0x4][R2] ;  /* 0x0100000002027b82 */ /* 0x000e620000000a00 */
[----:B------:R-:W2:Y:S01]  /*0480*/  LDCU.64 UR4, c[0x4][0x18] ;  /* 0x01000300ff0477ac */ /* 0x000ea20008000a00 */
[----:B------:R-:W-:Y:S01]  /*0490*/  MOV R6, R24 ;  /* 0x0000001800067202 */ /* 0x000fe20000000f00 */
[----:B------:R0:W-:Y:S01]  /*04a0*/  STL.64 [R1+0x8], R18 ;  /* 0x0000081201007387 */ /* 0x0001e20000100a00 */
[----:B------:R-:W-:Y:S02]  /*04b0*/  MOV R7, R25 ;  /* 0x0000001900077202 */ /* 0x000fe40000000f00 */
[----:B--2---:R-:W-:Y:S01]  /*04c0*/  MOV R4, UR4 ;  /* 0x0000000400047c02 */ /* 0x004fe20008000f00 */
[----:B0-----:R-:W-:-:S07]  /*04d0*/  IMAD.U32 R5, RZ, RZ, UR5 ;  /* 0x00000005ff057e24 */ /* 0x001fce000f8e00ff */
[----:B------:R-:W-:-:S07]  /*04e0*/  LEPC R20, `(.L_x_2) ;  /* 0x000000001014794e */ /* 0x000fce0000000000 */
[----:B-1----:R-:W-:Y:S05]  /*04f0*/  CALL.ABS.NOINC R2 ;  /* 0x0000000002007343 */ /* 0x002fea0003c00000 */
.L_x_2:
[----:B------:R-:W-:Y:S05]  /*0500*/  EXIT ;  /* 0x000000000000794d */ /* 0x000fea0003800000 */
.L_x_3:
[----:B------:R-:W-:-:S00]  /*0510*/  BRA `(.L_x_3) ;  /* 0xfffffffc00fc7947 */ /* 0x000fc0000383ffff */
[----:B------:R-:W-:-:S00]  /*0520*/  NOP ;  /* 0x0000000000007918 */ /* 0x000fc00000000000 */
        /* <DEDUP_REMOVED lines=13> */
.L_x_4:


//--------------------- .nv.global.init           --------------------------
	.section	.nv.global.init,"aw",@progbits
.nv.global.init:
	.type		$str$1,@object
	.size		$str$1,($str$2 - $str$1)
$str$1:
        /*0000*/ 	.byte	0x0a, 0x74, 0x68, 0x72, 0x65, 0x61, 0x64, 0x3a, 0x20, 0x25, 0x69, 0x2c, 0x20, 0x76, 0x61, 0x6c
        /*0010*/ 	.byte	0x6f, 0x72, 0x20, 0x61, 0x67, 0x72, 0x65, 0x67, 0x61, 0x64, 0x6f, 0x3a, 0x20, 0x25, 0x69, 0x00
	.type		$str$2,@object
	.size		$str$2,($str - $str$2)
$str$2:
        /*0020*/ 	.byte	0x0a, 0x74, 0x68, 0x72, 0x65, 0x61, 0x64, 0x3a, 0x20, 0x25, 0x69, 0x2c, 0x20, 0x69, 0x3a, 0x20
        /*0030*/ 	.byte	0x25, 0x69, 0x2c, 0x20, 0x6a, 0x3a, 0x20, 0x25, 0x69, 0x2c, 0x20, 0x6b, 0x3a, 0x20, 0x25, 0x69
        /*0040*/ 	.byte	0x00
	.type		$str,@object
	.size		$str,(.L_0 - $str)
$str:
        /*0041*/ 	.byte	0x0a, 0x74, 0x68, 0x72, 0x65, 0x61, 0x64, 0x3a, 0x20, 0x25, 0x69, 0x2c, 0x20, 0x45, 0x6c, 0x65
        /*0051*/ 	.byte	0x6d, 0x65, 0x6e, 0x74, 0x6f, 0x20, 0x31, 0x3a, 0x20, 0x25, 0x69, 0x2c, 0x20, 0x45, 0x6c, 0x65
        /*0061*/ 	.byte	0x6d, 0x65, 0x6e, 0x74, 0x6f, 0x32, 0x3a, 0x20, 0x25, 0x69, 0x00
.L_0:


//--------------------- .nv.shared.reserved.0     --------------------------
	.section	.nv.shared.reserved.0,"aw",@nobits
	.weak		__nv_reservedSMEM_offset_0_alias
	.size		__nv_reservedSMEM_offset_0_alias, 0, 64
	.other		__nv_reservedSMEM_offset_0_alias,@"STO_CUDA_RESERVED_SHARED STV_DEFAULT"
__nv_reservedSMEM_offset_0_alias:
	.zero		0
	.zero		64


//--------------------- .nv.constant0._Z21MultiplicarMatricesO1PfS_S_i --------------------------
	.section	.nv.constant0._Z21MultiplicarMatricesO1PfS_S_i,"a",@progbits
	.sectionflags	@""
	.align	4
.nv.constant0._Z21MultiplicarMatricesO1PfS_S_i:
	.zero		924


//--------------------- SYMBOLS --------------------------

	.type		.nv.reservedSmem.offset0,@object
	.size		.nv.reservedSmem.offset0,0x4
	.type		vprintf,@function
